//
// Generated by NVIDIA NVVM Compiler
//
// Compiler Build ID: CL-36424714
// Cuda compilation tools, release 13.0, V13.0.88
// Based on NVVM 20.0.0
//

.version 9.0
.target sm_100
.address_size 64

	// .globl	_Z17TestCudaAddKerneliiPi

.visible .entry _Z17TestCudaAddKerneliiPi(
	.param .u32 _Z17TestCudaAddKerneliiPi_param_0,
	.param .u32 _Z17TestCudaAddKerneliiPi_param_1,
	.param .u64 .ptr .align 1 _Z17TestCudaAddKerneliiPi_param_2
)
{
	.reg .b32 	%r<4>;
	.reg .b64 	%rd<3>;

	ld.param.u32 	%r1, [_Z17TestCudaAddKerneliiPi_param_0];
	ld.param.u32 	%r2, [_Z17TestCudaAddKerneliiPi_param_1];
	ld.param.u64 	%rd1, [_Z17TestCudaAddKerneliiPi_param_2];
	cvta.to.global.u64 	%rd2, %rd1;
	add.s32 	%r3, %r2, %r1;
	st.global.u32 	[%rd2], %r3;
	ret;

}


// ===== COMPILED SASS (sm_100) =====

	.target	sm_100

	.elftype	@"ET_EXEC"


//--------------------- .note.nv.tkinfo           --------------------------
	.section	.note.nv.tkinfo,"",@"SHT_NOTE"
	.sectionflags	@"SHF_NOTE_NV_TKINFO"
	.tkinfo
        /*0018*/ 	.word	0x00000002
        /*0030*/ 	.string	""
        /*0030*/ 	.string	"ptxas"
        /*0030*/ 	.string	"Cuda compilation tools, release 13.0, V13.0.88"
        /*0030*/ 	.string	"Build cuda_13.0.r13.0/compiler.36424714_0"
        /*0030*/ 	.string	"-arch sm_100 -m 64 "



//--------------------- .note.nv.cuinfo           --------------------------
	.section	.note.nv.cuinfo,"",@"SHT_NOTE"
	.sectionflags	@"SHF_NOTE_NV_CUINFO"
        /*0018*/ 	.short	0x0002
        /*001a*/ 	.short	0x0064
        /*001c*/ 	.short	0x0082
	.zero		2


//--------------------- .nv.info                  --------------------------
	.section	.nv.info,"",@"SHT_CUDA_INFO"
	.align	4


	//----- nvinfo : EIATTR_REGCOUNT
	.align		4
        /*0000*/ 	.byte	0x04, 0x2f
        /*0002*/ 	.short	(.L_1 - .L_0)
	.align		4
.L_0:
        /*0004*/ 	.word	index@(_Z17TestCudaAddKerneliiPi)
        /*0008*/ 	.word	0x00000008


	//----- nvinfo : EIATTR_FRAME_SIZE
	.align		4
.L_1:
        /*000c*/ 	.byte	0x04, 0x11
        /*000e*/ 	.short	(.L_3 - .L_2)
	.align		4
.L_2:
        /*0010*/ 	.word	index@(_Z17TestCudaAddKerneliiPi)
        /*0014*/ 	.word	0x00000000


	//----- nvinfo : EIATTR_MIN_STACK_SIZE
	.align		4
.L_3:
        /*0018*/ 	.byte	0x04, 0x12
        /*001a*/ 	.short	(.L_5 - .L_4)
	.align		4
.L_4:
        /*001c*/ 	.word	index@(_Z17TestCudaAddKerneliiPi)
        /*0020*/ 	.word	0x00000000
.L_5:


//--------------------- .nv.compat                --------------------------
	.section	.nv.compat,"",@"SHT_CUDA_COMPAT_INFO"
	.align	4
        /*0000*/ 	.byte	0x02, 0x09, 0x00, 0x00, 0x02, 0x02, 0x01, 0x00, 0x02, 0x05, 0x05, 0x00, 0x03, 0x07, 0x01, 0x01
        /*0010*/ 	.byte	0x02, 0x03, 0x00, 0x00, 0x02, 0x06, 0x01, 0x00, 0x04, 0x0b, 0x08, 0x00, 0x09, 0x00, 0x00, 0x00
        /*0020*/ 	.byte	0x00, 0x00, 0x00, 0x00


//--------------------- .nv.info._Z17TestCudaAddKerneliiPi --------------------------
	.section	.nv.info._Z17TestCudaAddKerneliiPi,"",@"SHT_CUDA_INFO"
	.sectionflags	@""
	.align	4


	//----- nvinfo : EIATTR_CUDA_API_VERSION
	.align		4
        /*0000*/ 	.byte	0x04, 0x37
        /*0002*/ 	.short	(.L_7 - .L_6)
.L_6:
        /*0004*/ 	.word	0x00000082


	//----- nvinfo : EIATTR_KPARAM_INFO
	.align		4
.L_7:
        /*0008*/ 	.byte	0x04, 0x17
        /*000a*/ 	.short	(.L_9 - .L_8)
.L_8:
        /*000c*/ 	.word	0x00000000
        /*0010*/ 	.short	0x0002
        /*0012*/ 	.short	0x0008
        /*0014*/ 	.byte	0x00, 0xf5, 0x21, 0x00


	//----- nvinfo : EIATTR_KPARAM_INFO
	.align		4
.L_9:
        /*0018*/ 	.byte	0x04, 0x17
        /*001a*/ 	.short	(.L_11 - .L_10)
.L_10:
        /*001c*/ 	.word	0x00000000
        /*0020*/ 	.short	0x0001
        /*0022*/ 	.short	0x0004
        /*0024*/ 	.byte	0x00, 0xf0, 0x11, 0x00


	//----- nvinfo : EIATTR_KPARAM_INFO
	.align		4
.L_11:
        /*0028*/ 	.byte	0x04, 0x17
        /*002a*/ 	.short	(.L_13 - .L_12)
.L_12:
        /*002c*/ 	.word	0x00000000
        /*0030*/ 	.short	0x0000
        /*0032*/ 	.short	0x0000
        /*0034*/ 	.byte	0x00, 0xf0, 0x11, 0x00


	//----- nvinfo : EIATTR_SPARSE_MMA_MASK
	.align		4
.L_13:
        /*0038*/ 	.byte	0x03, 0x50
        /*003a*/ 	.short	0x0000


	//----- nvinfo : EIATTR_MAXREG_COUNT
	.align		4
        /*003c*/ 	.byte	0x03, 0x1b
        /*003e*/ 	.short	0x00ff


	//----- nvinfo : EIATTR_MERCURY_ISA_VERSION
	.align		4
        /*0040*/ 	.byte	0x03, 0x5f
        /*0042*/ 	.short	0x0101


	//----- nvinfo : EIATTR_VRC_CTA_INIT_COUNT
	.align		4
        /*0044*/ 	.byte	0x02, 0x4a
	.zero		1
	.zero		1


	//----- nvinfo : EIATTR_EXIT_INSTR_OFFSETS
	.align		4
        /*0048*/ 	.byte	0x04, 0x1c
        /*004a*/ 	.short	(.L_15 - .L_14)


	//   ....[0]....
.L_14:
        /*004c*/ 	.word	0x00000060


	//----- nvinfo : EIATTR_CBANK_PARAM_SIZE
	.align		4
.L_15:
        /*0050*/ 	.byte	0x03, 0x19
        /*0052*/ 	.short	0x0010


	//----- nvinfo : EIATTR_PARAM_CBANK
	.align		4
        /*0054*/ 	.byte	0x04, 0x0a
        /*0056*/ 	.short	(.L_17 - .L_16)
	.align		4
.L_16:
        /*0058*/ 	.word	index@(.nv.constant0._Z17TestCudaAddKerneliiPi)
        /*005c*/ 	.short	0x0380
        /*005e*/ 	.short	0x0010


	//----- nvinfo : EIATTR_SW_WAR
	.align		4
.L_17:
        /*0060*/ 	.byte	0x04, 0x36
        /*0062*/ 	.short	(.L_19 - .L_18)
.L_18:
        /*0064*/ 	.word	0x00000008
.L_19:


//--------------------- .nv.callgraph             --------------------------
	.section	.nv.callgraph,"",@"SHT_CUDA_CALLGRAPH"
	.align	4
	.sectionentsize	8
	.align		4
        /*0000*/ 	.word	0x00000000
	.align		4
        /*0004*/ 	.word	0xffffffff
	.align		4
        /*0008*/ 	.word	0x00000000
	.align		4
        /*000c*/ 	.word	0xfffffffe
	.align		4
        /*0010*/ 	.word	0x00000000
	.align		4
        /*0014*/ 	.word	0xfffffffd
	.align		4
        /*0018*/ 	.word	0x00000000
	.align		4
        /*001c*/ 	.word	0xfffffffc


//--------------------- .text._Z17TestCudaAddKerneliiPi --------------------------
	.section	.text._Z17TestCudaAddKerneliiPi,"ax",@progbits
	.align	128
        .global         _Z17TestCudaAddKerneliiPi
        .type           _Z17TestCudaAddKerneliiPi,@function
        .size           _Z17TestCudaAddKerneliiPi,(.L_x_1 - _Z17TestCudaAddKerneliiPi)
        .other          _Z17TestCudaAddKerneliiPi,@"STO_CUDA_ENTRY STV_DEFAULT"
_Z17TestCudaAddKerneliiPi:
.text._Z17TestCudaAddKerneliiPi:
[----:B------:R-:W-:Y:S08]  /*0000*/  LDC R1, c[0x0][0x37c] ;  /* 0x0000df00ff017b82 */ /* 0x000ff00000000800 */
[----:B------:R-:W0:Y:S01]  /*0010*/  LDC.64 R4, c[0x0][0x380] ;  /* 0x0000e000ff047b82 */ /* 0x000e220000000a00 */
[----:B------:R-:W1:Y:S07]  /*0020*/  LDCU.64 UR4, c[0x0][0x358] ;  /* 0x00006b00ff0477ac */ /* 0x000e6e0008000a00 */
[----:B------:R-:W1:Y:S01]  /*0030*/  LDC.64 R2, c[0x0][0x388] ;  /* 0x0000e200ff027b82 */ /* 0x000e620000000a00 */
[----:B0-----:R-:W-:-:S05]  /*0040*/  IADD3 R5, PT, PT, R5, R4, RZ ;  /* 0x0000000405057210 */ /* 0x001fca0007ffe0ff */
[----:B-1----:R-:W-:Y:S01]  /*0050*/  STG.E desc[UR4][R2.64], R5 ;  /* 0x0000000502007986 */ /* 0x002fe2000c101904 */
[----:B------:R-:W-:Y:S05]  /*0060*/  EXIT ;  /* 0x000000000000794d */ /* 0x000fea0003800000 */
.L_x_0:
[----:B------:R-:W-:-:S00]  /*0070*/  BRA `(.L_x_0) ;  /* 0xfffffffc00fc7947 */ /* 0x000fc0000383ffff */
[----:B------:R-:W-:-:S00]  /*0080*/  NOP ;  /* 0x0000000000007918 */ /* 0x000fc00000000000 */
[----:B------:R-:W-:-:S00]  /*0090*/  NOP ;  /* 0x0000000000007918 */ /* 0x000fc00000000000 */
[----:B------:R-:W-:-:S00]  /*00a0*/  NOP ;  /* 0x0000000000007918 */ /* 0x000fc00000000000 */
[----:B------:R-:W-:-:S00]  /*00b0*/  NOP ;  /* 0x0000000000007918 */ /* 0x000fc00000000000 */
[----:B------:R-:W-:-:S00]  /*00c0*/  NOP ;  /* 0x0000000000007918 */ /* 0x000fc00000000000 */
[----:B------:R-:W-:-:S00]  /*00d0*/  NOP ;  /* 0x0000000000007918 */ /* 0x000fc00000000000 */
[----:B------:R-:W-:-:S00]  /*00e0*/  NOP ;  /* 0x0000000000007918 */ /* 0x000fc00000000000 */
[----:B------:R-:W-:-:S00]  /*00f0*/  NOP ;  /* 0x0000000000007918 */ /* 0x000fc00000000000 */
.L_x_1:


//--------------------- .nv.shared.reserved.0     --------------------------
	.section	.nv.shared.reserved.0,"aw",@nobits
	.weak		__nv_reservedSMEM_offset_0_alias
	.size		__nv_reservedSMEM_offset_0_alias, 0, 64
	.other		__nv_reservedSMEM_offset_0_alias,@"STO_CUDA_RESERVED_SHARED STV_DEFAULT"
__nv_reservedSMEM_offset_0_alias:
	.zero		0
	.zero		64


//--------------------- .nv.constant0._Z17TestCudaAddKerneliiPi --------------------------
	.section	.nv.constant0._Z17TestCudaAddKerneliiPi,"a",@progbits
	.sectionflags	@""
	.align	4
.nv.constant0._Z17TestCudaAddKerneliiPi:
	.zero		912


//--------------------- SYMBOLS --------------------------

	.type		.nv.reservedSmem.offset0,@object
	.size		.nv.reservedSmem.offset0,0x4
